//
// Generated by NVIDIA NVVM Compiler
//
// Compiler Build ID: CL-36424714
// Cuda compilation tools, release 13.0, V13.0.88
// Based on NVVM 20.0.0
//

.version 9.0
.target sm_100
.address_size 64

	// .globl	_Z9reduce_v6ILi256EEvPiS0_i
// _ZZ9reduce_v6ILi256EEvPiS0_iE4smem has been demoted

.visible .entry _Z9reduce_v6ILi256EEvPiS0_i(
	.param .u64 .ptr .align 1 _Z9reduce_v6ILi256EEvPiS0_i_param_0,
	.param .u64 .ptr .align 1 _Z9reduce_v6ILi256EEvPiS0_i_param_1,
	.param .u32 _Z9reduce_v6ILi256EEvPiS0_i_param_2
)
{
	.reg .pred 	%p<8>;
	.reg .b32 	%r<47>;
	.reg .b64 	%rd<9>;
	// demoted variable
	.shared .align 4 .b8 _ZZ9reduce_v6ILi256EEvPiS0_iE4smem[1024];
	ld.param.u64 	%rd2, [_Z9reduce_v6ILi256EEvPiS0_i_param_0];
	ld.param.u64 	%rd3, [_Z9reduce_v6ILi256EEvPiS0_i_param_1];
	ld.param.u32 	%r12, [_Z9reduce_v6ILi256EEvPiS0_i_param_2];
	mov.u32 	%r1, %tid.x;
	mov.u32 	%r2, %ctaid.x;
	mov.u32 	%r3, %ntid.x;
	mad.lo.s32 	%r44, %r2, %r3, %r1;
	setp.ge.s32 	%p1, %r44, %r12;
	mov.b32 	%r46, 0;
	@%p1 bra 	$L__BB0_3;
	mov.u32 	%r15, %nctaid.x;
	mul.lo.s32 	%r5, %r3, %r15;
	cvta.to.global.u64 	%rd1, %rd2;
	mov.b32 	%r46, 0;
$L__BB0_2:
	mul.wide.s32 	%rd4, %r44, 4;
	add.s64 	%rd5, %rd1, %rd4;
	ld.global.u32 	%r16, [%rd5];
	add.s32 	%r46, %r16, %r46;
	add.s32 	%r44, %r44, %r5;
	setp.lt.s32 	%p2, %r44, %r12;
	@%p2 bra 	$L__BB0_2;
$L__BB0_3:
	shl.b32 	%r17, %r1, 2;
	mov.u32 	%r18, _ZZ9reduce_v6ILi256EEvPiS0_iE4smem;
	add.s32 	%r11, %r18, %r17;
	st.shared.u32 	[%r11], %r46;
	bar.sync 	0;
	setp.gt.u32 	%p3, %r1, 127;
	@%p3 bra 	$L__BB0_5;
	ld.shared.u32 	%r19, [%r11+512];
	ld.shared.u32 	%r20, [%r11];
	add.s32 	%r21, %r20, %r19;
	st.shared.u32 	[%r11], %r21;
$L__BB0_5:
	bar.sync 	0;
	setp.gt.u32 	%p4, %r1, 63;
	@%p4 bra 	$L__BB0_7;
	ld.shared.u32 	%r22, [%r11+256];
	ld.shared.u32 	%r23, [%r11];
	add.s32 	%r24, %r23, %r22;
	st.shared.u32 	[%r11], %r24;
$L__BB0_7:
	bar.sync 	0;
	setp.gt.u32 	%p5, %r1, 31;
	@%p5 bra 	$L__BB0_12;
	setp.lt.u32 	%p6, %r3, 64;
	@%p6 bra 	$L__BB0_10;
	ld.volatile.shared.u32 	%r25, [%r11+128];
	ld.volatile.shared.u32 	%r26, [%r11];
	add.s32 	%r27, %r26, %r25;
	st.volatile.shared.u32 	[%r11], %r27;
$L__BB0_10:
	ld.volatile.shared.u32 	%r28, [%r11+64];
	ld.volatile.shared.u32 	%r29, [%r11];
	add.s32 	%r30, %r29, %r28;
	st.volatile.shared.u32 	[%r11], %r30;
	ld.volatile.shared.u32 	%r31, [%r11+32];
	ld.volatile.shared.u32 	%r32, [%r11];
	add.s32 	%r33, %r32, %r31;
	st.volatile.shared.u32 	[%r11], %r33;
	ld.volatile.shared.u32 	%r34, [%r11+16];
	ld.volatile.shared.u32 	%r35, [%r11];
	add.s32 	%r36, %r35, %r34;
	st.volatile.shared.u32 	[%r11], %r36;
	ld.volatile.shared.u32 	%r37, [%r11+8];
	ld.volatile.shared.u32 	%r38, [%r11];
	add.s32 	%r39, %r38, %r37;
	st.volatile.shared.u32 	[%r11], %r39;
	ld.volatile.shared.u32 	%r40, [%r11+4];
	ld.volatile.shared.u32 	%r41, [%r11];
	add.s32 	%r42, %r41, %r40;
	st.volatile.shared.u32 	[%r11], %r42;
	setp.ne.s32 	%p7, %r1, 0;
	@%p7 bra 	$L__BB0_12;
	ld.shared.u32 	%r43, [_ZZ9reduce_v6ILi256EEvPiS0_iE4smem];
	cvta.to.global.u64 	%rd6, %rd3;
	mul.wide.u32 	%rd7, %r2, 4;
	add.s64 	%rd8, %rd6, %rd7;
	st.global.u32 	[%rd8], %r43;
$L__BB0_12:
	ret;

}


// ===== COMPILED SASS (sm_100) =====

	.target	sm_100

	.elftype	@"ET_EXEC"


//--------------------- .note.nv.tkinfo           --------------------------
	.section	.note.nv.tkinfo,"",@"SHT_NOTE"
	.sectionflags	@"SHF_NOTE_NV_TKINFO"
	.tkinfo
        /*0018*/ 	.word	0x00000002
        /*0030*/ 	.string	""
        /*0030*/ 	.string	"ptxas"
        /*0030*/ 	.string	"Cuda compilation tools, release 13.0, V13.0.88"
        /*0030*/ 	.string	"Build cuda_13.0.r13.0/compiler.36424714_0"
        /*0030*/ 	.string	"-arch sm_100 -m 64 "



//--------------------- .note.nv.cuinfo           --------------------------
	.section	.note.nv.cuinfo,"",@"SHT_NOTE"
	.sectionflags	@"SHF_NOTE_NV_CUINFO"
        /*0018*/ 	.short	0x0002
        /*001a*/ 	.short	0x0064
        /*001c*/ 	.short	0x0082
	.zero		2


//--------------------- .nv.info                  --------------------------
	.section	.nv.info,"",@"SHT_CUDA_INFO"
	.align	4


	//----- nvinfo : EIATTR_REGCOUNT
	.align		4
        /*0000*/ 	.byte	0x04, 0x2f
        /*0002*/ 	.short	(.L_1 - .L_0)
	.align		4
.L_0:
        /*0004*/ 	.word	index@(_Z9reduce_v6ILi256EEvPiS0_i)
        /*0008*/ 	.word	0x0000000d


	//----- nvinfo : EIATTR_FRAME_SIZE
	.align		4
.L_1:
        /*000c*/ 	.byte	0x04, 0x11
        /*000e*/ 	.short	(.L_3 - .L_2)
	.align		4
.L_2:
        /*0010*/ 	.word	index@(_Z9reduce_v6ILi256EEvPiS0_i)
        /*0014*/ 	.word	0x00000000


	//----- nvinfo : EIATTR_MIN_STACK_SIZE
	.align		4
.L_3:
        /*0018*/ 	.byte	0x04, 0x12
        /*001a*/ 	.short	(.L_5 - .L_4)
	.align		4
.L_4:
        /*001c*/ 	.word	index@(_Z9reduce_v6ILi256EEvPiS0_i)
        /*0020*/ 	.word	0x00000000
.L_5:


//--------------------- .nv.compat                --------------------------
	.section	.nv.compat,"",@"SHT_CUDA_COMPAT_INFO"
	.align	4
        /*0000*/ 	.byte	0x02, 0x09, 0x00, 0x00, 0x02, 0x02, 0x01, 0x00, 0x02, 0x05, 0x05, 0x00, 0x03, 0x07, 0x01, 0x01
        /*0010*/ 	.byte	0x02, 0x03, 0x00, 0x00, 0x02, 0x06, 0x01, 0x00, 0x04, 0x0b, 0x08, 0x00, 0x09, 0x00, 0x00, 0x00
        /*0020*/ 	.byte	0x00, 0x00, 0x00, 0x00


//--------------------- .nv.info._Z9reduce_v6ILi256EEvPiS0_i --------------------------
	.section	.nv.info._Z9reduce_v6ILi256EEvPiS0_i,"",@"SHT_CUDA_INFO"
	.sectionflags	@""
	.align	4


	//----- nvinfo : EIATTR_CUDA_API_VERSION
	.align		4
        /*0000*/ 	.byte	0x04, 0x37
        /*0002*/ 	.short	(.L_7 - .L_6)
.L_6:
        /*0004*/ 	.word	0x00000082


	//----- nvinfo : EIATTR_KPARAM_INFO
	.align		4
.L_7:
        /*0008*/ 	.byte	0x04, 0x17
        /*000a*/ 	.short	(.L_9 - .L_8)
.L_8:
        /*000c*/ 	.word	0x00000000
        /*0010*/ 	.short	0x0002
        /*0012*/ 	.short	0x0010
        /*0014*/ 	.byte	0x00, 0xf0, 0x11, 0x00


	//----- nvinfo : EIATTR_KPARAM_INFO
	.align		4
.L_9:
        /*0018*/ 	.byte	0x04, 0x17
        /*001a*/ 	.short	(.L_11 - .L_10)
.L_10:
        /*001c*/ 	.word	0x00000000
        /*0020*/ 	.short	0x0001
        /*0022*/ 	.short	0x0008
        /*0024*/ 	.byte	0x00, 0xf5, 0x21, 0x00


	//----- nvinfo : EIATTR_KPARAM_INFO
	.align		4
.L_11:
        /*0028*/ 	.byte	0x04, 0x17
        /*002a*/ 	.short	(.L_13 - .L_12)
.L_12:
        /*002c*/ 	.word	0x00000000
        /*0030*/ 	.short	0x0000
        /*0032*/ 	.short	0x0000
        /*0034*/ 	.byte	0x00, 0xf5, 0x21, 0x00


	//----- nvinfo : EIATTR_SPARSE_MMA_MASK
	.align		4
.L_13:
        /*0038*/ 	.byte	0x03, 0x50
        /*003a*/ 	.short	0x0000


	//----- nvinfo : EIATTR_MAXREG_COUNT
	.align		4
        /*003c*/ 	.byte	0x03, 0x1b
        /*003e*/ 	.short	0x00ff


	//----- nvinfo : EIATTR_NUM_BARRIERS
	.align		4
        /*0040*/ 	.byte	0x02, 0x4c
        /*0042*/ 	.byte	0x01
	.zero		1


	//----- nvinfo : EIATTR_MERCURY_ISA_VERSION
	.align		4
        /*0044*/ 	.byte	0x03, 0x5f
        /*0046*/ 	.short	0x0101


	//----- nvinfo : EIATTR_VRC_CTA_INIT_COUNT
	.align		4
        /*0048*/ 	.byte	0x02, 0x4a
	.zero		1
	.zero		1


	//----- nvinfo : EIATTR_EXIT_INSTR_OFFSETS
	.align		4
        /*004c*/ 	.byte	0x04, 0x1c
        /*004e*/ 	.short	(.L_15 - .L_14)


	//   ....[0]....
.L_14:
        /*0050*/ 	.word	0x00000290


	//   ....[1]....
        /*0054*/ 	.word	0x00000440


	//   ....[2]....
        /*0058*/ 	.word	0x00000490


	//----- nvinfo : EIATTR_CRS_STACK_SIZE
	.align		4
.L_15:
        /*005c*/ 	.byte	0x04, 0x1e
        /*005e*/ 	.short	(.L_17 - .L_16)
.L_16:
        /*0060*/ 	.word	0x00000000


	//----- nvinfo : EIATTR_CBANK_PARAM_SIZE
	.align		4
.L_17:
        /*0064*/ 	.byte	0x03, 0x19
        /*0066*/ 	.short	0x0014


	//----- nvinfo : EIATTR_PARAM_CBANK
	.align		4
        /*0068*/ 	.byte	0x04, 0x0a
        /*006a*/ 	.short	(.L_19 - .L_18)
	.align		4
.L_18:
        /*006c*/ 	.word	index@(.nv.constant0._Z9reduce_v6ILi256EEvPiS0_i)
        /*0070*/ 	.short	0x0380
        /*0072*/ 	.short	0x0014


	//----- nvinfo : EIATTR_SW_WAR
	.align		4
.L_19:
        /*0074*/ 	.byte	0x04, 0x36
        /*0076*/ 	.short	(.L_21 - .L_20)
.L_20:
        /*0078*/ 	.word	0x00000008
.L_21:


//--------------------- .nv.callgraph             --------------------------
	.section	.nv.callgraph,"",@"SHT_CUDA_CALLGRAPH"
	.align	4
	.sectionentsize	8
	.align		4
        /*0000*/ 	.word	0x00000000
	.align		4
        /*0004*/ 	.word	0xffffffff
	.align		4
        /*0008*/ 	.word	0x00000000
	.align		4
        /*000c*/ 	.word	0xfffffffe
	.align		4
        /*0010*/ 	.word	0x00000000
	.align		4
        /*0014*/ 	.word	0xfffffffd
	.align		4
        /*0018*/ 	.word	0x00000000
	.align		4
        /*001c*/ 	.word	0xfffffffc


//--------------------- .text._Z9reduce_v6ILi256EEvPiS0_i --------------------------
	.section	.text._Z9reduce_v6ILi256EEvPiS0_i,"ax",@progbits
	.align	128
        .global         _Z9reduce_v6ILi256EEvPiS0_i
        .type           _Z9reduce_v6ILi256EEvPiS0_i,@function
        .size           _Z9reduce_v6ILi256EEvPiS0_i,(.L_x_4 - _Z9reduce_v6ILi256EEvPiS0_i)
        .other          _Z9reduce_v6ILi256EEvPiS0_i,@"STO_CUDA_ENTRY STV_DEFAULT"
_Z9reduce_v6ILi256EEvPiS0_i:
.text._Z9reduce_v6ILi256EEvPiS0_i:
[----:B------:R-:W-:Y:S01]  /*0000*/  LDC R1, c[0x0][0x37c] ;  /* 0x0000df00ff017b82 */ /* 0x000fe20000000800 */
[----:B------:R-:W0:Y:S07]  /*0010*/  S2R R3, SR_TID.X ;  /* 0x0000000000037919 */ /* 0x000e2e0000002100 */
[----:B------:R-:W0:Y:S01]  /*0020*/  LDC R10, c[0x0][0x360] ;  /* 0x0000d800ff0a7b82 */ /* 0x000e220000000800 */
[----:B------:R-:W1:Y:S01]  /*0030*/  LDCU UR8, c[0x0][0x390] ;  /* 0x00007200ff0877ac */ /* 0x000e620008000800 */
[----:B------:R-:W-:Y:S01]  /*0040*/  BSSY.RECONVERGENT B0, `(.L_x_0) ;  /* 0x0000011000007945 */ /* 0x000fe20003800200 */
[----:B------:R-:W0:Y:S01]  /*0050*/  S2R R0, SR_CTAID.X ;  /* 0x0000000000007919 */ /* 0x000e220000002500 */
[----:B------:R-:W-:Y:S01]  /*0060*/  IMAD.MOV.U32 R8, RZ, RZ, RZ ;  /* 0x000000ffff087224 */ /* 0x000fe200078e00ff */
[----:B------:R-:W2:Y:S01]  /*0070*/  LDCU.64 UR6, c[0x0][0x358] ;  /* 0x00006b00ff0677ac */ /* 0x000ea20008000a00 */
[----:B0-----:R-:W-:-:S05]  /*0080*/  IMAD R2, R0, R10, R3 ;  /* 0x0000000a00027224 */ /* 0x001fca00078e0203 */
[----:B-1----:R-:W-:-:S13]  /*0090*/  ISETP.GE.AND P0, PT, R2, UR8, PT ;  /* 0x0000000802007c0c */ /* 0x002fda000bf06270 */
[----:B--2---:R-:W-:Y:S05]  /*00a0*/  @P0 BRA `(.L_x_1) ;  /* 0x0000000000280947 */ /* 0x004fea0003800000 */
[----:B------:R-:W0:Y:S01]  /*00b0*/  LDC.64 R6, c[0x0][0x380] ;  /* 0x0000e000ff067b82 */ /* 0x000e220000000a00 */
[----:B------:R-:W1:Y:S01]  /*00c0*/  LDCU UR4, c[0x0][0x370] ;  /* 0x00006e00ff0477ac */ /* 0x000e620008000800 */
[----:B------:R-:W-:Y:S02]  /*00d0*/  IMAD.MOV.U32 R8, RZ, RZ, RZ ;  /* 0x000000ffff087224 */ /* 0x000fe400078e00ff */
[----:B-1----:R-:W-:-:S07]  /*00e0*/  IMAD R9, R10, UR4, RZ ;  /* 0x000000040a097c24 */ /* 0x002fce000f8e02ff */
.L_x_2:
[----:B0-----:R-:W-:-:S06]  /*00f0*/  IMAD.WIDE R4, R2, 0x4, R6 ;  /* 0x0000000402047825 */ /* 0x001fcc00078e0206 */
[----:B------:R-:W2:Y:S01]  /*0100*/  LDG.E R5, desc[UR6][R4.64] ;  /* 0x0000000604057981 */ /* 0x000ea2000c1e1900 */
[----:B------:R-:W-:-:S04]  /*0110*/  IADD3 R2, PT, PT, R9, R2, RZ ;  /* 0x0000000209027210 */ /* 0x000fc80007ffe0ff */
[----:B------:R-:W-:Y:S01]  /*0120*/  ISETP.GE.AND P0, PT, R2, UR8, PT ;  /* 0x0000000802007c0c */ /* 0x000fe2000bf06270 */
[----:B--2---:R-:W-:-:S12]  /*0130*/  IMAD.IADD R8, R5, 0x1, R8 ;  /* 0x0000000105087824 */ /* 0x004fd800078e0208 */
[----:B------:R-:W-:Y:S05]  /*0140*/  @!P0 BRA `(.L_x_2) ;  /* 0xfffffffc00e88947 */ /* 0x000fea000383ffff */
.L_x_1:
[----:B------:R-:W-:Y:S05]  /*0150*/  BSYNC.RECONVERGENT B0 ;  /* 0x0000000000007941 */ /* 0x000fea0003800200 */
.L_x_0:
[----:B------:R-:W0:Y:S01]  /*0160*/  S2UR UR5, SR_CgaCtaId ;  /* 0x00000000000579c3 */ /* 0x000e220000008800 */
[----:B------:R-:W-:Y:S01]  /*0170*/  UMOV UR4, 0x400 ;  /* 0x0000040000047882 */ /* 0x000fe20000000000 */
[C---:B------:R-:W-:Y:S02]  /*0180*/  ISETP.GT.U32.AND P1, PT, R3.reuse, 0x7f, PT ;  /* 0x0000007f0300780c */ /* 0x040fe40003f24070 */
[----:B------:R-:W-:Y:S01]  /*0190*/  ISETP.GT.U32.AND P0, PT, R3, 0x3f, PT ;  /* 0x0000003f0300780c */ /* 0x000fe20003f04070 */
[----:B0-----:R-:W-:-:S06]  /*01a0*/  ULEA UR4, UR5, UR4, 0x18 ;  /* 0x0000000405047291 */ /* 0x001fcc000f8ec0ff */
[----:B------:R-:W-:-:S05]  /*01b0*/  LEA R5, R3, UR4, 0x2 ;  /* 0x0000000403057c11 */ /* 0x000fca000f8e10ff */
[----:B------:R-:W-:Y:S01]  /*01c0*/  STS [R5], R8 ;  /* 0x0000000805007388 */ /* 0x000fe20000000800 */
[----:B------:R-:W-:Y:S06]  /*01d0*/  BAR.SYNC.DEFER_BLOCKING 0x0 ;  /* 0x0000000000007b1d */ /* 0x000fec0000010000 */
[----:B------:R-:W-:Y:S04]  /*01e0*/  @!P1 LDS R2, [R5+0x200] ;  /* 0x0002000005029984 */ /* 0x000fe80000000800 */
[----:B------:R-:W0:Y:S02]  /*01f0*/  @!P1 LDS R7, [R5] ;  /* 0x0000000005079984 */ /* 0x000e240000000800 */
[----:B0-----:R-:W-:-:S05]  /*0200*/  @!P1 IMAD.IADD R2, R2, 0x1, R7 ;  /* 0x0000000102029824 */ /* 0x001fca00078e0207 */
[----:B------:R-:W-:Y:S01]  /*0210*/  @!P1 STS [R5], R2 ;  /* 0x0000000205009388 */ /* 0x000fe20000000800 */
[----:B------:R-:W-:Y:S01]  /*0220*/  BAR.SYNC.DEFER_BLOCKING 0x0 ;  /* 0x0000000000007b1d */ /* 0x000fe20000010000 */
[----:B------:R-:W-:-:S05]  /*0230*/  ISETP.GT.U32.AND P1, PT, R3, 0x1f, PT ;  /* 0x0000001f0300780c */ /* 0x000fca0003f24070 */
[----:B------:R-:W-:Y:S04]  /*0240*/  @!P0 LDS R4, [R5+0x100] ;  /* 0x0001000005048984 */ /* 0x000fe80000000800 */
[----:B------:R-:W0:Y:S02]  /*0250*/  @!P0 LDS R7, [R5] ;  /* 0x0000000005078984 */ /* 0x000e240000000800 */
[----:B0-----:R-:W-:-:S05]  /*0260*/  @!P0 IADD3 R4, PT, PT, R4, R7, RZ ;  /* 0x0000000704048210 */ /* 0x001fca0007ffe0ff */
[----:B------:R0:W-:Y:S01]  /*0270*/  @!P0 STS [R5], R4 ;  /* 0x0000000405008388 */ /* 0x0001e20000000800 */
[----:B------:R-:W-:Y:S06]  /*0280*/  BAR.SYNC.DEFER_BLOCKING 0x0 ;  /* 0x0000000000007b1d */ /* 0x000fec0000010000 */
[----:B------:R-:W-:Y:S05]  /*0290*/  @P1 EXIT ;  /* 0x000000000000194d */ /* 0x000fea0003800000 */
[----:B------:R-:W-:-:S13]  /*02a0*/  ISETP.GE.U32.AND P0, PT, R10, 0x40, PT ;  /* 0x000000400a00780c */ /* 0x000fda0003f06070 */
[----:B------:R-:W-:Y:S04]  /*02b0*/  @P0 LDS R2, [R5+0x80] ;  /* 0x0000800005020984 */ /* 0x000fe80000000800 */
[----:B------:R-:W1:Y:S02]  /*02c0*/  @P0 LDS R7, [R5] ;  /* 0x0000000005070984 */ /* 0x000e640000000800 */
[----:B-1----:R-:W-:-:S05]  /*02d0*/  @P0 IMAD.IADD R2, R2, 0x1, R7 ;  /* 0x0000000102020824 */ /* 0x002fca00078e0207 */
[----:B------:R-:W-:Y:S01]  /*02e0*/  @P0 STS [R5], R2 ;  /* 0x0000000205000388 */ /* 0x000fe20000000800 */
[----:B------:R-:W-:-:S03]  /*02f0*/  ISETP.NE.AND P0, PT, R3, RZ, PT ;  /* 0x000000ff0300720c */ /* 0x000fc60003f05270 */
[----:B0-----:R-:W-:Y:S04]  /*0300*/  LDS R4, [R5+0x40] ;  /* 0x0000400005047984 */ /* 0x001fe80000000800 */
[----:B------:R-:W0:Y:S02]  /*0310*/  LDS R7, [R5] ;  /* 0x0000000005077984 */ /* 0x000e240000000800 */
[----:B0-----:R-:W-:-:S05]  /*0320*/  IADD3 R4, PT, PT, R4, R7, RZ ;  /* 0x0000000704047210 */ /* 0x001fca0007ffe0ff */
[----:B------:R-:W-:Y:S04]  /*0330*/  STS [R5], R4 ;  /* 0x0000000405007388 */ /* 0x000fe80000000800 */
[----:B------:R-:W-:Y:S04]  /*0340*/  LDS R6, [R5+0x20] ;  /* 0x0000200005067984 */ /* 0x000fe80000000800 */
[----:B------:R-:W0:Y:S02]  /*0350*/  LDS R7, [R5] ;  /* 0x0000000005077984 */ /* 0x000e240000000800 */
[----:B0-----:R-:W-:-:S05]  /*0360*/  IMAD.IADD R6, R6, 0x1, R7 ;  /* 0x0000000106067824 */ /* 0x001fca00078e0207 */
[----:B------:R-:W-:Y:S04]  /*0370*/  STS [R5], R6 ;  /* 0x0000000605007388 */ /* 0x000fe80000000800 */
[----:B------:R-:W-:Y:S04]  /*0380*/  LDS R7, [R5+0x10] ;  /* 0x0000100005077984 */ /* 0x000fe80000000800 */
        /* <DEDUP_REMOVED lines=10> */
[----:B------:R0:W-:Y:S01]  /*0430*/  STS [R5], R4 ;  /* 0x0000000405007388 */ /* 0x0001e20000000800 */
[----:B------:R-:W-:Y:S05]  /*0440*/  @P0 EXIT ;  /* 0x000000000000094d */ /* 0x000fea0003800000 */
[----:B0-----:R-:W0:Y:S01]  /*0450*/  LDS R5, [UR4] ;  /* 0x00000004ff057984 */ /* 0x001e220008000800 */
[----:B------:R-:W1:Y:S02]  /*0460*/  LDC.64 R2, c[0x0][0x388] ;  /* 0x0000e200ff027b82 */ /* 0x000e640000000a00 */
[----:B-1----:R-:W-:-:S05]  /*0470*/  IMAD.WIDE.U32 R2, R0, 0x4, R2 ;  /* 0x0000000400027825 */ /* 0x002fca00078e0002 */
[----:B0-----:R-:W-:Y:S01]  /*0480*/  STG.E desc[UR6][R2.64], R5 ;  /* 0x0000000502007986 */ /* 0x001fe2000c101906 */
[----:B------:R-:W-:Y:S05]  /*0490*/  EXIT ;  /* 0x000000000000794d */ /* 0x000fea0003800000 */
.L_x_3:
[----:B------:R-:W-:-:S00]  /*04a0*/  BRA `(.L_x_3) ;  /* 0xfffffffc00fc7947 */ /* 0x000fc0000383ffff */
[----:B------:R-:W-:-:S00]  /*04b0*/  NOP ;  /* 0x0000000000007918 */ /* 0x000fc00000000000 */
        /* <DEDUP_REMOVED lines=12> */
.L_x_4:


//--------------------- .nv.shared._Z9reduce_v6ILi256EEvPiS0_i --------------------------
	.section	.nv.shared._Z9reduce_v6ILi256EEvPiS0_i,"aw",@nobits
	.sectionflags	@""
	.align	4
.nv.shared._Z9reduce_v6ILi256EEvPiS0_i:
	.zero		2048


//--------------------- .nv.shared.reserved.0     --------------------------
	.section	.nv.shared.reserved.0,"aw",@nobits
	.weak		__nv_reservedSMEM_offset_0_alias
	.size		__nv_reservedSMEM_offset_0_alias, 0, 64
	.other		__nv_reservedSMEM_offset_0_alias,@"STO_CUDA_RESERVED_SHARED STV_DEFAULT"
__nv_reservedSMEM_offset_0_alias:
	.zero		0
	.zero		64


//--------------------- .nv.constant0._Z9reduce_v6ILi256EEvPiS0_i --------------------------
	.section	.nv.constant0._Z9reduce_v6ILi256EEvPiS0_i,"a",@progbits
	.sectionflags	@""
	.align	4
.nv.constant0._Z9reduce_v6ILi256EEvPiS0_i:
	.zero		916


//--------------------- SYMBOLS --------------------------

	.type		.nv.reservedSmem.offset0,@object
	.size		.nv.reservedSmem.offset0,0x4
	.type		.nv.reservedSmem.cap,@object
	.size		.nv.reservedSmem.cap,0x4
